//
// Generated by NVIDIA NVVM Compiler
//
// Compiler Build ID: CL-36424714
// Cuda compilation tools, release 13.0, V13.0.88
// Based on NVVM 20.0.0
//

.version 9.0
.target sm_100
.address_size 64

	// .globl	_Z7kernel1Pf
// _ZZ7kernel1PfE4data has been demoted
// _ZZ7kernel2PfE4data has been demoted

.visible .entry _Z7kernel1Pf(
	.param .u64 .ptr .align 1 _Z7kernel1Pf_param_0
)
{
	.reg .b32 	%r<10>;
	.reg .b64 	%rd<5>;
	// demoted variable
	.shared .align 4 .b8 _ZZ7kernel1PfE4data[4096];
	ld.param.u64 	%rd1, [_Z7kernel1Pf_param_0];
	cvta.to.global.u64 	%rd2, %rd1;
	mov.u32 	%r1, %tid.x;
	shl.b32 	%r2, %r1, 7;
	and.b32  	%r3, %r2, 3968;
	mov.u32 	%r4, _ZZ7kernel1PfE4data;
	add.s32 	%r5, %r4, %r3;
	shr.u32 	%r6, %r1, 3;
	and.b32  	%r7, %r6, 124;
	add.s32 	%r8, %r5, %r7;
	mov.b32 	%r9, 1120403456;
	st.shared.u32 	[%r8], %r9;
	mul.wide.u32 	%rd3, %r1, 4;
	add.s64 	%rd4, %rd2, %rd3;
	st.global.u32 	[%rd4], %r9;
	ret;

}
	// .globl	_Z7kernel2Pf
.visible .entry _Z7kernel2Pf(
	.param .u64 .ptr .align 1 _Z7kernel2Pf_param_0
)
{
	.reg .b32 	%r<9>;
	.reg .b64 	%rd<5>;
	// demoted variable
	.shared .align 4 .b8 _ZZ7kernel2PfE4data[4096];
	ld.param.u64 	%rd1, [_Z7kernel2Pf_param_0];
	cvta.to.global.u64 	%rd2, %rd1;
	mov.u32 	%r1, %tid.x;
	shl.b32 	%r2, %r1, 2;
	and.b32  	%r3, %r2, 3968;
	mov.u32 	%r4, _ZZ7kernel2PfE4data;
	add.s32 	%r5, %r4, %r3;
	and.b32  	%r6, %r2, 124;
	add.s32 	%r7, %r5, %r6;
	mov.b32 	%r8, 1120403456;
	st.shared.u32 	[%r7], %r8;
	mul.wide.u32 	%rd3, %r1, 4;
	add.s64 	%rd4, %rd2, %rd3;
	st.global.u32 	[%rd4], %r8;
	ret;

}


// ===== COMPILED SASS (sm_100) =====

	.target	sm_100

	.elftype	@"ET_EXEC"


//--------------------- .note.nv.tkinfo           --------------------------
	.section	.note.nv.tkinfo,"",@"SHT_NOTE"
	.sectionflags	@"SHF_NOTE_NV_TKINFO"
	.tkinfo
        /*0018*/ 	.word	0x00000002
        /*0030*/ 	.string	""
        /*0030*/ 	.string	"ptxas"
        /*0030*/ 	.string	"Cuda compilation tools, release 13.0, V13.0.88"
        /*0030*/ 	.string	"Build cuda_13.0.r13.0/compiler.36424714_0"
        /*0030*/ 	.string	"-arch sm_100 -m 64 "



//--------------------- .note.nv.cuinfo           --------------------------
	.section	.note.nv.cuinfo,"",@"SHT_NOTE"
	.sectionflags	@"SHF_NOTE_NV_CUINFO"
        /*0018*/ 	.short	0x0002
        /*001a*/ 	.short	0x0064
        /*001c*/ 	.short	0x0082
	.zero		2


//--------------------- .nv.info                  --------------------------
	.section	.nv.info,"",@"SHT_CUDA_INFO"
	.align	4


	//----- nvinfo : EIATTR_REGCOUNT
	.align		4
        /*0000*/ 	.byte	0x04, 0x2f
        /*0002*/ 	.short	(.L_1 - .L_0)
	.align		4
.L_0:
        /*0004*/ 	.word	index@(_Z7kernel1Pf)
        /*0008*/ 	.word	0x0000000a


	//----- nvinfo : EIATTR_FRAME_SIZE
	.align		4
.L_1:
        /*000c*/ 	.byte	0x04, 0x11
        /*000e*/ 	.short	(.L_3 - .L_2)
	.align		4
.L_2:
        /*0010*/ 	.word	index@(_Z7kernel1Pf)
        /*0014*/ 	.word	0x00000000


	//----- nvinfo : EIATTR_REGCOUNT
	.align		4
.L_3:
        /*0018*/ 	.byte	0x04, 0x2f
        /*001a*/ 	.short	(.L_5 - .L_4)
	.align		4
.L_4:
        /*001c*/ 	.word	index@(_Z7kernel2Pf)
        /*0020*/ 	.word	0x0000000a


	//----- nvinfo : EIATTR_FRAME_SIZE
	.align		4
.L_5:
        /*0024*/ 	.byte	0x04, 0x11
        /*0026*/ 	.short	(.L_7 - .L_6)
	.align		4
.L_6:
        /*0028*/ 	.word	index@(_Z7kernel2Pf)
        /*002c*/ 	.word	0x00000000


	//----- nvinfo : EIATTR_MIN_STACK_SIZE
	.align		4
.L_7:
        /*0030*/ 	.byte	0x04, 0x12
        /*0032*/ 	.short	(.L_9 - .L_8)
	.align		4
.L_8:
        /*0034*/ 	.word	index@(_Z7kernel2Pf)
        /*0038*/ 	.word	0x00000000


	//----- nvinfo : EIATTR_MIN_STACK_SIZE
	.align		4
.L_9:
        /*003c*/ 	.byte	0x04, 0x12
        /*003e*/ 	.short	(.L_11 - .L_10)
	.align		4
.L_10:
        /*0040*/ 	.word	index@(_Z7kernel1Pf)
        /*0044*/ 	.word	0x00000000
.L_11:


//--------------------- .nv.compat                --------------------------
	.section	.nv.compat,"",@"SHT_CUDA_COMPAT_INFO"
	.align	4
        /*0000*/ 	.byte	0x02, 0x09, 0x00, 0x00, 0x02, 0x02, 0x01, 0x00, 0x02, 0x05, 0x05, 0x00, 0x03, 0x07, 0x01, 0x01
        /*0010*/ 	.byte	0x02, 0x03, 0x00, 0x00, 0x02, 0x06, 0x01, 0x00, 0x04, 0x0b, 0x08, 0x00, 0x09, 0x00, 0x00, 0x00
        /*0020*/ 	.byte	0x00, 0x00, 0x00, 0x00


//--------------------- .nv.info._Z7kernel2Pf     --------------------------
	.section	.nv.info._Z7kernel2Pf,"",@"SHT_CUDA_INFO"
	.sectionflags	@""
	.align	4


	//----- nvinfo : EIATTR_CUDA_API_VERSION
	.align		4
        /*0000*/ 	.byte	0x04, 0x37
        /*0002*/ 	.short	(.L_13 - .L_12)
.L_12:
        /*0004*/ 	.word	0x00000082


	//----- nvinfo : EIATTR_KPARAM_INFO
	.align		4
.L_13:
        /*0008*/ 	.byte	0x04, 0x17
        /*000a*/ 	.short	(.L_15 - .L_14)
.L_14:
        /*000c*/ 	.word	0x00000000
        /*0010*/ 	.short	0x0000
        /*0012*/ 	.short	0x0000
        /*0014*/ 	.byte	0x00, 0xf5, 0x21, 0x00


	//----- nvinfo : EIATTR_SPARSE_MMA_MASK
	.align		4
.L_15:
        /*0018*/ 	.byte	0x03, 0x50
        /*001a*/ 	.short	0x0000


	//----- nvinfo : EIATTR_MAXREG_COUNT
	.align		4
        /*001c*/ 	.byte	0x03, 0x1b
        /*001e*/ 	.short	0x00ff


	//----- nvinfo : EIATTR_MERCURY_ISA_VERSION
	.align		4
        /*0020*/ 	.byte	0x03, 0x5f
        /*0022*/ 	.short	0x0101


	//----- nvinfo : EIATTR_VRC_CTA_INIT_COUNT
	.align		4
        /*0024*/ 	.byte	0x02, 0x4a
	.zero		1
	.zero		1


	//----- nvinfo : EIATTR_EXIT_INSTR_OFFSETS
	.align		4
        /*0028*/ 	.byte	0x04, 0x1c
        /*002a*/ 	.short	(.L_17 - .L_16)


	//   ....[0]....
.L_16:
        /*002c*/ 	.word	0x000000f0


	//----- nvinfo : EIATTR_CBANK_PARAM_SIZE
	.align		4
.L_17:
        /*0030*/ 	.byte	0x03, 0x19
        /*0032*/ 	.short	0x0008


	//----- nvinfo : EIATTR_PARAM_CBANK
	.align		4
        /*0034*/ 	.byte	0x04, 0x0a
        /*0036*/ 	.short	(.L_19 - .L_18)
	.align		4
.L_18:
        /*0038*/ 	.word	index@(.nv.constant0._Z7kernel2Pf)
        /*003c*/ 	.short	0x0380
        /*003e*/ 	.short	0x0008


	//----- nvinfo : EIATTR_SW_WAR
	.align		4
.L_19:
        /*0040*/ 	.byte	0x04, 0x36
        /*0042*/ 	.short	(.L_21 - .L_20)
.L_20:
        /*0044*/ 	.word	0x00000008
.L_21:


//--------------------- .nv.info._Z7kernel1Pf     --------------------------
	.section	.nv.info._Z7kernel1Pf,"",@"SHT_CUDA_INFO"
	.sectionflags	@""
	.align	4


	//----- nvinfo : EIATTR_CUDA_API_VERSION
	.align		4
        /*0000*/ 	.byte	0x04, 0x37
        /*0002*/ 	.short	(.L_23 - .L_22)
.L_22:
        /*0004*/ 	.word	0x00000082


	//----- nvinfo : EIATTR_KPARAM_INFO
	.align		4
.L_23:
        /*0008*/ 	.byte	0x04, 0x17
        /*000a*/ 	.short	(.L_25 - .L_24)
.L_24:
        /*000c*/ 	.word	0x00000000
        /*0010*/ 	.short	0x0000
        /*0012*/ 	.short	0x0000
        /*0014*/ 	.byte	0x00, 0xf5, 0x21, 0x00


	//----- nvinfo : EIATTR_SPARSE_MMA_MASK
	.align		4
.L_25:
        /*0018*/ 	.byte	0x03, 0x50
        /*001a*/ 	.short	0x0000


	//----- nvinfo : EIATTR_MAXREG_COUNT
	.align		4
        /*001c*/ 	.byte	0x03, 0x1b
        /*001e*/ 	.short	0x00ff


	//----- nvinfo : EIATTR_MERCURY_ISA_VERSION
	.align		4
        /*0020*/ 	.byte	0x03, 0x5f
        /*0022*/ 	.short	0x0101


	//----- nvinfo : EIATTR_VRC_CTA_INIT_COUNT
	.align		4
        /*0024*/ 	.byte	0x02, 0x4a
	.zero		1
	.zero		1


	//----- nvinfo : EIATTR_EXIT_INSTR_OFFSETS
	.align		4
        /*0028*/ 	.byte	0x04, 0x1c
        /*002a*/ 	.short	(.L_27 - .L_26)


	//   ....[0]....
.L_26:
        /*002c*/ 	.word	0x00000100


	//----- nvinfo : EIATTR_CBANK_PARAM_SIZE
	.align		4
.L_27:
        /*0030*/ 	.byte	0x03, 0x19
        /*0032*/ 	.short	0x0008


	//----- nvinfo : EIATTR_PARAM_CBANK
	.align		4
        /*0034*/ 	.byte	0x04, 0x0a
        /*0036*/ 	.short	(.L_29 - .L_28)
	.align		4
.L_28:
        /*0038*/ 	.word	index@(.nv.constant0._Z7kernel1Pf)
        /*003c*/ 	.short	0x0380
        /*003e*/ 	.short	0x0008


	//----- nvinfo : EIATTR_SW_WAR
	.align		4
.L_29:
        /*0040*/ 	.byte	0x04, 0x36
        /*0042*/ 	.short	(.L_31 - .L_30)
.L_30:
        /*0044*/ 	.word	0x00000008
.L_31:


//--------------------- .nv.callgraph             --------------------------
	.section	.nv.callgraph,"",@"SHT_CUDA_CALLGRAPH"
	.align	4
	.sectionentsize	8
	.align		4
        /*0000*/ 	.word	0x00000000
	.align		4
        /*0004*/ 	.word	0xffffffff
	.align		4
        /*0008*/ 	.word	0x00000000
	.align		4
        /*000c*/ 	.word	0xfffffffe
	.align		4
        /*0010*/ 	.word	0x00000000
	.align		4
        /*0014*/ 	.word	0xfffffffd
	.align		4
        /*0018*/ 	.word	0x00000000
	.align		4
        /*001c*/ 	.word	0xfffffffc


//--------------------- .text._Z7kernel2Pf        --------------------------
	.section	.text._Z7kernel2Pf,"ax",@progbits
	.align	128
        .global         _Z7kernel2Pf
        .type           _Z7kernel2Pf,@function
        .size           _Z7kernel2Pf,(.L_x_2 - _Z7kernel2Pf)
        .other          _Z7kernel2Pf,@"STO_CUDA_ENTRY STV_DEFAULT"
_Z7kernel2Pf:
.text._Z7kernel2Pf:
[----:B------:R-:W-:Y:S01]  /*0000*/  LDC R1, c[0x0][0x37c] ;  /* 0x0000df00ff017b82 */ /* 0x000fe20000000800 */
[----:B------:R-:W0:Y:S07]  /*0010*/  S2R R7, SR_TID.X ;  /* 0x0000000000077919 */ /* 0x000e2e0000002100 */
[----:B------:R-:W1:Y:S01]  /*0020*/  S2UR UR5, SR_CgaCtaId ;  /* 0x00000000000579c3 */ /* 0x000e620000008800 */
[----:B------:R-:W2:Y:S01]  /*0030*/  LDCU.64 UR6, c[0x0][0x358] ;  /* 0x00006b00ff0677ac */ /* 0x000ea20008000a00 */
[----:B------:R-:W-:-:S06]  /*0040*/  UMOV UR4, 0x400 ;  /* 0x0000040000047882 */ /* 0x000fcc0000000000 */
[----:B------:R-:W3:Y:S01]  /*0050*/  LDC.64 R2, c[0x0][0x380] ;  /* 0x0000e000ff027b82 */ /* 0x000ee20000000a00 */
[----:B-1----:R-:W-:Y:S01]  /*0060*/  ULEA UR4, UR5, UR4, 0x18 ;  /* 0x0000000405047291 */ /* 0x002fe2000f8ec0ff */
[C---:B0-----:R-:W-:Y:S02]  /*0070*/  IMAD.SHL.U32 R0, R7.reuse, 0x4, RZ ;  /* 0x0000000407007824 */ /* 0x041fe400078e00ff */
[----:B---3--:R-:W-:-:S03]  /*0080*/  IMAD.WIDE.U32 R2, R7, 0x4, R2 ;  /* 0x0000000407027825 */ /* 0x008fc600078e0002 */
[C---:B------:R-:W-:Y:S01]  /*0090*/  LOP3.LUT R4, R0.reuse, 0xf80, RZ, 0xc0, !PT ;  /* 0x00000f8000047812 */ /* 0x040fe200078ec0ff */
[----:B------:R-:W-:Y:S01]  /*00a0*/  IMAD.MOV.U32 R7, RZ, RZ, 0x42c80000 ;  /* 0x42c80000ff077424 */ /* 0x000fe200078e00ff */
[----:B------:R-:W-:-:S04]  /*00b0*/  LOP3.LUT R5, R0, 0x7c, RZ, 0xc0, !PT ;  /* 0x0000007c00057812 */ /* 0x000fc800078ec0ff */
[----:B------:R-:W-:Y:S01]  /*00c0*/  IADD3 R4, PT, PT, R5, UR4, R4 ;  /* 0x0000000405047c10 */ /* 0x000fe2000fffe004 */
[----:B--2---:R-:W-:Y:S04]  /*00d0*/  STG.E desc[UR6][R2.64], R7 ;  /* 0x0000000702007986 */ /* 0x004fe8000c101906 */
[----:B------:R-:W-:Y:S01]  /*00e0*/  STS [R4], R7 ;  /* 0x0000000704007388 */ /* 0x000fe20000000800 */
[----:B------:R-:W-:Y:S05]  /*00f0*/  EXIT ;  /* 0x000000000000794d */ /* 0x000fea0003800000 */
.L_x_0:
[----:B------:R-:W-:-:S00]  /*0100*/  BRA `(.L_x_0) ;  /* 0xfffffffc00fc7947 */ /* 0x000fc0000383ffff */
[----:B------:R-:W-:-:S00]  /*0110*/  NOP ;  /* 0x0000000000007918 */ /* 0x000fc00000000000 */
        /* <DEDUP_REMOVED lines=14> */
.L_x_2:


//--------------------- .text._Z7kernel1Pf        --------------------------
	.section	.text._Z7kernel1Pf,"ax",@progbits
	.align	128
        .global         _Z7kernel1Pf
        .type           _Z7kernel1Pf,@function
        .size           _Z7kernel1Pf,(.L_x_3 - _Z7kernel1Pf)
        .other          _Z7kernel1Pf,@"STO_CUDA_ENTRY STV_DEFAULT"
_Z7kernel1Pf:
.text._Z7kernel1Pf:
[----:B------:R-:W-:Y:S01]  /*0000*/  LDC R1, c[0x0][0x37c] ;  /* 0x0000df00ff017b82 */ /* 0x000fe20000000800 */
[----:B------:R-:W0:Y:S07]  /*0010*/  S2R R7, SR_TID.X ;  /* 0x0000000000077919 */ /* 0x000e2e0000002100 */
[----:B------:R-:W1:Y:S01]  /*0020*/  S2UR UR5, SR_CgaCtaId ;  /* 0x00000000000579c3 */ /* 0x000e620000008800 */
[----:B------:R-:W2:Y:S01]  /*0030*/  LDCU.64 UR6, c[0x0][0x358] ;  /* 0x00006b00ff0677ac */ /* 0x000ea20008000a00 */
[----:B------:R-:W-:-:S06]  /*0040*/  UMOV UR4, 0x400 ;  /* 0x0000040000047882 */ /* 0x000fcc0000000000 */
[----:B------:R-:W3:Y:S01]  /*0050*/  LDC.64 R2, c[0x0][0x380] ;  /* 0x0000e000ff027b82 */ /* 0x000ee20000000a00 */
[----:B-1----:R-:W-:Y:S01]  /*0060*/  ULEA UR4, UR5, UR4, 0x18 ;  /* 0x0000000405047291 */ /* 0x002fe2000f8ec0ff */
[C---:B0-----:R-:W-:Y:S01]  /*0070*/  IMAD.SHL.U32 R0, R7.reuse, 0x80, RZ ;  /* 0x0000008007007824 */ /* 0x041fe200078e00ff */
[----:B------:R-:W-:Y:S01]  /*0080*/  SHF.R.U32.HI R4, RZ, 0x3, R7 ;  /* 0x00000003ff047819 */ /* 0x000fe20000011607 */
[----:B---3--:R-:W-:-:S03]  /*0090*/  IMAD.WIDE.U32 R2, R7, 0x4, R2 ;  /* 0x0000000407027825 */ /* 0x008fc600078e0002 */
[----:B------:R-:W-:Y:S01]  /*00a0*/  LOP3.LUT R0, R0, 0xf80, RZ, 0xc0, !PT ;  /* 0x00000f8000007812 */ /* 0x000fe200078ec0ff */
[----:B------:R-:W-:Y:S01]  /*00b0*/  IMAD.MOV.U32 R7, RZ, RZ, 0x42c80000 ;  /* 0x42c80000ff077424 */ /* 0x000fe200078e00ff */
[----:B------:R-:W-:-:S04]  /*00c0*/  LOP3.LUT R5, R4, 0x7c, RZ, 0xc0, !PT ;  /* 0x0000007c04057812 */ /* 0x000fc800078ec0ff */
[----:B------:R-:W-:Y:S01]  /*00d0*/  IADD3 R0, PT, PT, R5, UR4, R0 ;  /* 0x0000000405007c10 */ /* 0x000fe2000fffe000 */
[----:B--2---:R-:W-:Y:S04]  /*00e0*/  STG.E desc[UR6][R2.64], R7 ;  /* 0x0000000702007986 */ /* 0x004fe8000c101906 */
[----:B------:R-:W-:Y:S01]  /*00f0*/  STS [R0], R7 ;  /* 0x0000000700007388 */ /* 0x000fe20000000800 */
[----:B------:R-:W-:Y:S05]  /*0100*/  EXIT ;  /* 0x000000000000794d */ /* 0x000fea0003800000 */
.L_x_1:
        /* <DEDUP_REMOVED lines=15> */
.L_x_3:


//--------------------- .nv.shared._Z7kernel2Pf   --------------------------
	.section	.nv.shared._Z7kernel2Pf,"aw",@nobits
	.sectionflags	@""
	.align	4
.nv.shared._Z7kernel2Pf:
	.zero		5120


//--------------------- .nv.shared.reserved.0     --------------------------
	.section	.nv.shared.reserved.0,"aw",@nobits
	.weak		__nv_reservedSMEM_offset_0_alias
	.size		__nv_reservedSMEM_offset_0_alias, 0, 64
	.other		__nv_reservedSMEM_offset_0_alias,@"STO_CUDA_RESERVED_SHARED STV_DEFAULT"
__nv_reservedSMEM_offset_0_alias:
	.zero		0
	.zero		64


//--------------------- .nv.shared._Z7kernel1Pf   --------------------------
	.section	.nv.shared._Z7kernel1Pf,"aw",@nobits
	.sectionflags	@""
	.align	4
.nv.shared._Z7kernel1Pf:
	.zero		5120


//--------------------- .nv.constant0._Z7kernel2Pf --------------------------
	.section	.nv.constant0._Z7kernel2Pf,"a",@progbits
	.sectionflags	@""
	.align	4
.nv.constant0._Z7kernel2Pf:
	.zero		904


//--------------------- .nv.constant0._Z7kernel1Pf --------------------------
	.section	.nv.constant0._Z7kernel1Pf,"a",@progbits
	.sectionflags	@""
	.align	4
.nv.constant0._Z7kernel1Pf:
	.zero		904


//--------------------- SYMBOLS --------------------------

	.type		.nv.reservedSmem.offset0,@object
	.size		.nv.reservedSmem.offset0,0x4
	.type		.nv.reservedSmem.cap,@object
	.size		.nv.reservedSmem.cap,0x4
